//
// Generated by NVIDIA NVVM Compiler
//
// Compiler Build ID: CL-36424714
// Cuda compilation tools, release 13.0, V13.0.88
// Based on NVVM 20.0.0
//

.version 9.0
.target sm_100
.address_size 64

	// .globl	_Z21matrix_multiplicationPiS_S_
// _ZZ21matrix_multiplicationPiS_S_E5tempA has been demoted
// _ZZ21matrix_multiplicationPiS_S_E5tempB has been demoted

.visible .entry _Z21matrix_multiplicationPiS_S_(
	.param .u64 .ptr .align 1 _Z21matrix_multiplicationPiS_S__param_0,
	.param .u64 .ptr .align 1 _Z21matrix_multiplicationPiS_S__param_1,
	.param .u64 .ptr .align 1 _Z21matrix_multiplicationPiS_S__param_2
)
{
	.reg .b32 	%r<37>;
	.reg .b64 	%rd<13>;
	// demoted variable
	.shared .align 4 .b8 _ZZ21matrix_multiplicationPiS_S_E5tempA[16];
	// demoted variable
	.shared .align 4 .b8 _ZZ21matrix_multiplicationPiS_S_E5tempB[16];
	ld.param.u64 	%rd1, [_Z21matrix_multiplicationPiS_S__param_0];
	ld.param.u64 	%rd2, [_Z21matrix_multiplicationPiS_S__param_1];
	ld.param.u64 	%rd3, [_Z21matrix_multiplicationPiS_S__param_2];
	cvta.to.global.u64 	%rd4, %rd2;
	cvta.to.global.u64 	%rd5, %rd1;
	mov.u32 	%r1, %ctaid.x;
	mov.u32 	%r2, %ctaid.y;
	mov.u32 	%r3, %tid.x;
	mov.u32 	%r4, %tid.y;
	shl.b32 	%r5, %r1, 1;
	add.s32 	%r6, %r5, %r3;
	shl.b32 	%r7, %r2, 3;
	shl.b32 	%r8, %r4, 2;
	add.s32 	%r9, %r7, %r8;
	add.s32 	%r10, %r9, %r3;
	shl.b32 	%r11, %r4, 3;
	mov.u32 	%r12, _ZZ21matrix_multiplicationPiS_S_E5tempA;
	add.s32 	%r13, %r12, %r11;
	shl.b32 	%r14, %r3, 2;
	add.s32 	%r15, %r13, %r14;
	add.s32 	%r16, %r6, %r8;
	mov.u32 	%r17, _ZZ21matrix_multiplicationPiS_S_E5tempB;
	add.s32 	%r18, %r17, %r14;
	add.s32 	%r19, %r18, %r11;
	mul.wide.u32 	%rd6, %r10, 4;
	add.s64 	%rd7, %rd5, %rd6;
	ld.global.u32 	%r20, [%rd7];
	st.shared.u32 	[%r15], %r20;
	mul.wide.u32 	%rd8, %r16, 4;
	add.s64 	%rd9, %rd4, %rd8;
	ld.global.u32 	%r21, [%rd9];
	st.shared.u32 	[%r19], %r21;
	bar.sync 	0;
	ld.shared.u32 	%r22, [%r13];
	ld.shared.u32 	%r23, [%r18];
	mul.lo.s32 	%r24, %r23, %r22;
	ld.shared.u32 	%r25, [%r13+4];
	ld.shared.u32 	%r26, [%r18+8];
	mad.lo.s32 	%r27, %r26, %r25, %r24;
	bar.sync 	0;
	ld.global.u32 	%r28, [%rd7+8];
	st.shared.u32 	[%r15], %r28;
	ld.global.u32 	%r29, [%rd9+32];
	st.shared.u32 	[%r19], %r29;
	bar.sync 	0;
	ld.shared.u32 	%r30, [%r13];
	ld.shared.u32 	%r31, [%r18];
	mad.lo.s32 	%r32, %r31, %r30, %r27;
	ld.shared.u32 	%r33, [%r13+4];
	ld.shared.u32 	%r34, [%r18+8];
	mad.lo.s32 	%r35, %r34, %r33, %r32;
	bar.sync 	0;
	cvta.to.global.u64 	%rd10, %rd3;
	add.s32 	%r36, %r9, %r6;
	mul.wide.u32 	%rd11, %r36, 4;
	add.s64 	%rd12, %rd10, %rd11;
	st.global.u32 	[%rd12], %r35;
	ret;

}


// ===== COMPILED SASS (sm_100) =====

	.target	sm_100

	.elftype	@"ET_EXEC"


//--------------------- .note.nv.tkinfo           --------------------------
	.section	.note.nv.tkinfo,"",@"SHT_NOTE"
	.sectionflags	@"SHF_NOTE_NV_TKINFO"
	.tkinfo
        /*0018*/ 	.word	0x00000002
        /*0030*/ 	.string	""
        /*0030*/ 	.string	"ptxas"
        /*0030*/ 	.string	"Cuda compilation tools, release 13.0, V13.0.88"
        /*0030*/ 	.string	"Build cuda_13.0.r13.0/compiler.36424714_0"
        /*0030*/ 	.string	"-arch sm_100 -m 64 "



//--------------------- .note.nv.cuinfo           --------------------------
	.section	.note.nv.cuinfo,"",@"SHT_NOTE"
	.sectionflags	@"SHF_NOTE_NV_CUINFO"
        /*0018*/ 	.short	0x0002
        /*001a*/ 	.short	0x0064
        /*001c*/ 	.short	0x0082
	.zero		2


//--------------------- .nv.info                  --------------------------
	.section	.nv.info,"",@"SHT_CUDA_INFO"
	.align	4


	//----- nvinfo : EIATTR_REGCOUNT
	.align		4
        /*0000*/ 	.byte	0x04, 0x2f
        /*0002*/ 	.short	(.L_1 - .L_0)
	.align		4
.L_0:
        /*0004*/ 	.word	index@(_Z21matrix_multiplicationPiS_S_)
        /*0008*/ 	.word	0x00000017


	//----- nvinfo : EIATTR_FRAME_SIZE
	.align		4
.L_1:
        /*000c*/ 	.byte	0x04, 0x11
        /*000e*/ 	.short	(.L_3 - .L_2)
	.align		4
.L_2:
        /*0010*/ 	.word	index@(_Z21matrix_multiplicationPiS_S_)
        /*0014*/ 	.word	0x00000000


	//----- nvinfo : EIATTR_MIN_STACK_SIZE
	.align		4
.L_3:
        /*0018*/ 	.byte	0x04, 0x12
        /*001a*/ 	.short	(.L_5 - .L_4)
	.align		4
.L_4:
        /*001c*/ 	.word	index@(_Z21matrix_multiplicationPiS_S_)
        /*0020*/ 	.word	0x00000000
.L_5:


//--------------------- .nv.compat                --------------------------
	.section	.nv.compat,"",@"SHT_CUDA_COMPAT_INFO"
	.align	4
        /*0000*/ 	.byte	0x02, 0x09, 0x00, 0x00, 0x02, 0x02, 0x01, 0x00, 0x02, 0x05, 0x05, 0x00, 0x03, 0x07, 0x01, 0x01
        /*0010*/ 	.byte	0x02, 0x03, 0x00, 0x00, 0x02, 0x06, 0x01, 0x00, 0x04, 0x0b, 0x08, 0x00, 0x09, 0x00, 0x00, 0x00
        /*0020*/ 	.byte	0x00, 0x00, 0x00, 0x00


//--------------------- .nv.info._Z21matrix_multiplicationPiS_S_ --------------------------
	.section	.nv.info._Z21matrix_multiplicationPiS_S_,"",@"SHT_CUDA_INFO"
	.sectionflags	@""
	.align	4


	//----- nvinfo : EIATTR_CUDA_API_VERSION
	.align		4
        /*0000*/ 	.byte	0x04, 0x37
        /*0002*/ 	.short	(.L_7 - .L_6)
.L_6:
        /*0004*/ 	.word	0x00000082


	//----- nvinfo : EIATTR_KPARAM_INFO
	.align		4
.L_7:
        /*0008*/ 	.byte	0x04, 0x17
        /*000a*/ 	.short	(.L_9 - .L_8)
.L_8:
        /*000c*/ 	.word	0x00000000
        /*0010*/ 	.short	0x0002
        /*0012*/ 	.short	0x0010
        /*0014*/ 	.byte	0x00, 0xf5, 0x21, 0x00


	//----- nvinfo : EIATTR_KPARAM_INFO
	.align		4
.L_9:
        /*0018*/ 	.byte	0x04, 0x17
        /*001a*/ 	.short	(.L_11 - .L_10)
.L_10:
        /*001c*/ 	.word	0x00000000
        /*0020*/ 	.short	0x0001
        /*0022*/ 	.short	0x0008
        /*0024*/ 	.byte	0x00, 0xf5, 0x21, 0x00


	//----- nvinfo : EIATTR_KPARAM_INFO
	.align		4
.L_11:
        /*0028*/ 	.byte	0x04, 0x17
        /*002a*/ 	.short	(.L_13 - .L_12)
.L_12:
        /*002c*/ 	.word	0x00000000
        /*0030*/ 	.short	0x0000
        /*0032*/ 	.short	0x0000
        /*0034*/ 	.byte	0x00, 0xf5, 0x21, 0x00


	//----- nvinfo : EIATTR_SPARSE_MMA_MASK
	.align		4
.L_13:
        /*0038*/ 	.byte	0x03, 0x50
        /*003a*/ 	.short	0x0000


	//----- nvinfo : EIATTR_MAXREG_COUNT
	.align		4
        /*003c*/ 	.byte	0x03, 0x1b
        /*003e*/ 	.short	0x00ff


	//----- nvinfo : EIATTR_NUM_BARRIERS
	.align		4
        /*0040*/ 	.byte	0x02, 0x4c
        /*0042*/ 	.byte	0x01
	.zero		1


	//----- nvinfo : EIATTR_MERCURY_ISA_VERSION
	.align		4
        /*0044*/ 	.byte	0x03, 0x5f
        /*0046*/ 	.short	0x0101


	//----- nvinfo : EIATTR_VRC_CTA_INIT_COUNT
	.align		4
        /*0048*/ 	.byte	0x02, 0x4a
	.zero		1
	.zero		1


	//----- nvinfo : EIATTR_EXIT_INSTR_OFFSETS
	.align		4
        /*004c*/ 	.byte	0x04, 0x1c
        /*004e*/ 	.short	(.L_15 - .L_14)


	//   ....[0]....
.L_14:
        /*0050*/ 	.word	0x00000320


	//----- nvinfo : EIATTR_CBANK_PARAM_SIZE
	.align		4
.L_15:
        /*0054*/ 	.byte	0x03, 0x19
        /*0056*/ 	.short	0x0018


	//----- nvinfo : EIATTR_PARAM_CBANK
	.align		4
        /*0058*/ 	.byte	0x04, 0x0a
        /*005a*/ 	.short	(.L_17 - .L_16)
	.align		4
.L_16:
        /*005c*/ 	.word	index@(.nv.constant0._Z21matrix_multiplicationPiS_S_)
        /*0060*/ 	.short	0x0380
        /*0062*/ 	.short	0x0018


	//----- nvinfo : EIATTR_SW_WAR
	.align		4
.L_17:
        /*0064*/ 	.byte	0x04, 0x36
        /*0066*/ 	.short	(.L_19 - .L_18)
.L_18:
        /*0068*/ 	.word	0x00000008
.L_19:


//--------------------- .nv.callgraph             --------------------------
	.section	.nv.callgraph,"",@"SHT_CUDA_CALLGRAPH"
	.align	4
	.sectionentsize	8
	.align		4
        /*0000*/ 	.word	0x00000000
	.align		4
        /*0004*/ 	.word	0xffffffff
	.align		4
        /*0008*/ 	.word	0x00000000
	.align		4
        /*000c*/ 	.word	0xfffffffe
	.align		4
        /*0010*/ 	.word	0x00000000
	.align		4
        /*0014*/ 	.word	0xfffffffd
	.align		4
        /*0018*/ 	.word	0x00000000
	.align		4
        /*001c*/ 	.word	0xfffffffc


//--------------------- .text._Z21matrix_multiplicationPiS_S_ --------------------------
	.section	.text._Z21matrix_multiplicationPiS_S_,"ax",@progbits
	.align	128
        .global         _Z21matrix_multiplicationPiS_S_
        .type           _Z21matrix_multiplicationPiS_S_,@function
        .size           _Z21matrix_multiplicationPiS_S_,(.L_x_1 - _Z21matrix_multiplicationPiS_S_)
        .other          _Z21matrix_multiplicationPiS_S_,@"STO_CUDA_ENTRY STV_DEFAULT"
_Z21matrix_multiplicationPiS_S_:
.text._Z21matrix_multiplicationPiS_S_:
[----:B------:R-:W-:Y:S01]  /*0000*/  LDC R1, c[0x0][0x37c] ;  /* 0x0000df00ff017b82 */ /* 0x000fe20000000800 */
[----:B------:R-:W0:Y:S07]  /*0010*/  S2R R16, SR_TID.Y ;  /* 0x0000000000107919 */ /* 0x000e2e0000002200 */
[----:B------:R-:W1:Y:S01]  /*0020*/  LDC.64 R2, c[0x0][0x380] ;  /* 0x0000e000ff027b82 */ /* 0x000e620000000a00 */
[----:B------:R-:W2:Y:S01]  /*0030*/  LDCU.64 UR8, c[0x0][0x358] ;  /* 0x00006b00ff0877ac */ /* 0x000ea20008000a00 */
[----:B------:R-:W3:Y:S01]  /*0040*/  S2R R5, SR_CTAID.Y ;  /* 0x0000000000057919 */ /* 0x000ee20000002600 */
[----:B------:R-:W4:Y:S05]  /*0050*/  S2R R17, SR_TID.X ;  /* 0x0000000000117919 */ /* 0x000f2a0000002100 */
[----:B------:R-:W5:Y:S01]  /*0060*/  LDC.64 R10, c[0x0][0x388] ;  /* 0x0000e200ff0a7b82 */ /* 0x000f620000000a00 */
[----:B------:R-:W2:Y:S01]  /*0070*/  S2R R7, SR_CTAID.X ;  /* 0x0000000000077919 */ /* 0x000ea20000002500 */
[----:B0-----:R-:W-:-:S04]  /*0080*/  SHF.L.U32 R4, R16, 0x2, RZ ;  /* 0x0000000210047819 */ /* 0x001fc800000006ff */
[----:B---3--:R-:W-:-:S04]  /*0090*/  LEA R0, R5, R4, 0x3 ;  /* 0x0000000405007211 */ /* 0x008fc800078e18ff */
[-C--:B----4-:R-:W-:Y:S02]  /*00a0*/  IADD3 R5, PT, PT, R0, R17.reuse, RZ ;  /* 0x0000001100057210 */ /* 0x090fe40007ffe0ff */
[----:B--2---:R-:W-:-:S03]  /*00b0*/  LEA R7, R7, R17, 0x1 ;  /* 0x0000001107077211 */ /* 0x004fc600078e08ff */
[----:B-1----:R-:W-:Y:S01]  /*00c0*/  IMAD.WIDE.U32 R2, R5, 0x4, R2 ;  /* 0x0000000405027825 */ /* 0x002fe200078e0002 */
[----:B------:R-:W-:-:S05]  /*00d0*/  IADD3 R9, PT, PT, R7, R4, RZ ;  /* 0x0000000407097210 */ /* 0x000fca0007ffe0ff */
[----:B-----5:R-:W-:Y:S02]  /*00e0*/  IMAD.WIDE.U32 R10, R9, 0x4, R10 ;  /* 0x00000004090a7825 */ /* 0x020fe400078e000a */
[----:B------:R-:W2:Y:S04]  /*00f0*/  LDG.E R9, desc[UR8][R2.64] ;  /* 0x0000000802097981 */ /* 0x000ea8000c1e1900 */
[----:B------:R-:W3:Y:S01]  /*0100*/  LDG.E R13, desc[UR8][R10.64] ;  /* 0x000000080a0d7981 */ /* 0x000ee2000c1e1900 */
[----:B------:R-:W0:Y:S01]  /*0110*/  S2UR UR6, SR_CgaCtaId ;  /* 0x00000000000679c3 */ /* 0x000e220000008800 */
[----:B------:R-:W-:Y:S02]  /*0120*/  UMOV UR4, 0x400 ;  /* 0x0000040000047882 */ /* 0x000fe40000000000 */
[----:B------:R-:W-:-:S02]  /*0130*/  UIADD3 UR5, UPT, UPT, UR4, 0x10, URZ ;  /* 0x0000001004057890 */ /* 0x000fc4000fffe0ff */
[----:B0-----:R-:W-:Y:S02]  /*0140*/  ULEA UR4, UR6, UR4, 0x18 ;  /* 0x0000000406047291 */ /* 0x001fe4000f8ec0ff */
[----:B------:R-:W-:-:S04]  /*0150*/  ULEA UR5, UR6, UR5, 0x18 ;  /* 0x0000000506057291 */ /* 0x000fc8000f8ec0ff */
[C---:B------:R-:W-:Y:S02]  /*0160*/  LEA R6, R16.reuse, UR4, 0x3 ;  /* 0x0000000410067c11 */ /* 0x040fe4000f8e18ff */
[C---:B------:R-:W-:Y:S02]  /*0170*/  LEA R15, R17.reuse, UR5, 0x2 ;  /* 0x00000005110f7c11 */ /* 0x040fe4000f8e10ff */
[----:B------:R-:W-:Y:S02]  /*0180*/  LEA R14, R17, R6, 0x2 ;  /* 0x00000006110e7211 */ /* 0x000fe400078e10ff */
[----:B------:R-:W-:-:S03]  /*0190*/  LEA R16, R16, R15, 0x3 ;  /* 0x0000000f10107211 */ /* 0x000fc600078e18ff */
[----:B--2---:R-:W-:Y:S04]  /*01a0*/  STS [R14], R9 ;  /* 0x000000090e007388 */ /* 0x004fe80000000800 */
[----:B---3--:R0:W-:Y:S01]  /*01b0*/  STS [R16], R13 ;  /* 0x0000000d10007388 */ /* 0x0081e20000000800 */
[----:B------:R-:W-:Y:S08]  /*01c0*/  BAR.SYNC.DEFER_BLOCKING 0x0 ;  /* 0x0000000000007b1d */ /* 0x000ff00000010000 */
[----:B0-----:R-:W0:Y:S01]  /*01d0*/  LDC.64 R12, c[0x0][0x390] ;  /* 0x0000e400ff0c7b82 */ /* 0x001e220000000a00 */
[----:B------:R-:W-:Y:S04]  /*01e0*/  LDS R17, [R15] ;  /* 0x000000000f117984 */ /* 0x000fe80000000800 */
[----:B------:R-:W-:Y:S04]  /*01f0*/  LDS R18, [R15+0x8] ;  /* 0x000008000f127984 */ /* 0x000fe80000000800 */
[----:B------:R-:W1:Y:S01]  /*0200*/  LDS.64 R4, [R6] ;  /* 0x0000000006047984 */ /* 0x000e620000000a00 */
[----:B------:R-:W-:Y:S06]  /*0210*/  BAR.SYNC.DEFER_BLOCKING 0x0 ;  /* 0x0000000000007b1d */ /* 0x000fec0000010000 */
[----:B------:R-:W2:Y:S04]  /*0220*/  LDG.E R3, desc[UR8][R2.64+0x8] ;  /* 0x0000080802037981 */ /* 0x000ea8000c1e1900 */
[----:B------:R-:W3:Y:S01]  /*0230*/  LDG.E R11, desc[UR8][R10.64+0x20] ;  /* 0x000020080a0b7981 */ /* 0x000ee2000c1e1900 */
[----:B------:R-:W-:Y:S01]  /*0240*/  IADD3 R7, PT, PT, R7, R0, RZ ;  /* 0x0000000007077210 */ /* 0x000fe20007ffe0ff */
[----:B-1----:R-:W-:-:S04]  /*0250*/  IMAD R4, R4, R17, RZ ;  /* 0x0000001104047224 */ /* 0x002fc800078e02ff */
[----:B------:R-:W-:Y:S01]  /*0260*/  IMAD R5, R18, R5, R4 ;  /* 0x0000000512057224 */ /* 0x000fe200078e0204 */
[----:B--2---:R0:W-:Y:S04]  /*0270*/  STS [R14], R3 ;  /* 0x000000030e007388 */ /* 0x0041e80000000800 */
[----:B---3--:R-:W-:Y:S01]  /*0280*/  STS [R16], R11 ;  /* 0x0000000b10007388 */ /* 0x008fe20000000800 */
[----:B------:R-:W-:Y:S01]  /*0290*/  BAR.SYNC.DEFER_BLOCKING 0x0 ;  /* 0x0000000000007b1d */ /* 0x000fe20000010000 */
[----:B0-----:R-:W-:-:S05]  /*02a0*/  IMAD.WIDE.U32 R2, R7, 0x4, R12 ;  /* 0x0000000407027825 */ /* 0x001fca00078e000c */
[----:B------:R-:W-:Y:S04]  /*02b0*/  LDS R19, [R15] ;  /* 0x000000000f137984 */ /* 0x000fe80000000800 */
[----:B------:R-:W0:Y:S04]  /*02c0*/  LDS.64 R8, [R6] ;  /* 0x0000000006087984 */ /* 0x000e280000000a00 */
[----:B------:R-:W1:Y:S01]  /*02d0*/  LDS R20, [R15+0x8] ;  /* 0x000008000f147984 */ /* 0x000e620000000800 */
[----:B0-----:R-:W-:-:S04]  /*02e0*/  IMAD R8, R8, R19, R5 ;  /* 0x0000001308087224 */ /* 0x001fc800078e0205 */
[----:B-1----:R-:W-:Y:S01]  /*02f0*/  IMAD R9, R20, R9, R8 ;  /* 0x0000000914097224 */ /* 0x002fe200078e0208 */
[----:B------:R-:W-:Y:S06]  /*0300*/  BAR.SYNC.DEFER_BLOCKING 0x0 ;  /* 0x0000000000007b1d */ /* 0x000fec0000010000 */
[----:B------:R-:W-:Y:S01]  /*0310*/  STG.E desc[UR8][R2.64], R9 ;  /* 0x0000000902007986 */ /* 0x000fe2000c101908 */
[----:B------:R-:W-:Y:S05]  /*0320*/  EXIT ;  /* 0x000000000000794d */ /* 0x000fea0003800000 */
.L_x_0:
[----:B------:R-:W-:-:S00]  /*0330*/  BRA `(.L_x_0) ;  /* 0xfffffffc00fc7947 */ /* 0x000fc0000383ffff */
[----:B------:R-:W-:-:S00]  /*0340*/  NOP ;  /* 0x0000000000007918 */ /* 0x000fc00000000000 */
        /* <DEDUP_REMOVED lines=11> */
.L_x_1:


//--------------------- .nv.shared._Z21matrix_multiplicationPiS_S_ --------------------------
	.section	.nv.shared._Z21matrix_multiplicationPiS_S_,"aw",@nobits
	.sectionflags	@""
	.align	4
.nv.shared._Z21matrix_multiplicationPiS_S_:
	.zero		1056


//--------------------- .nv.shared.reserved.0     --------------------------
	.section	.nv.shared.reserved.0,"aw",@nobits
	.weak		__nv_reservedSMEM_offset_0_alias
	.size		__nv_reservedSMEM_offset_0_alias, 0, 64
	.other		__nv_reservedSMEM_offset_0_alias,@"STO_CUDA_RESERVED_SHARED STV_DEFAULT"
__nv_reservedSMEM_offset_0_alias:
	.zero		0
	.zero		64


//--------------------- .nv.constant0._Z21matrix_multiplicationPiS_S_ --------------------------
	.section	.nv.constant0._Z21matrix_multiplicationPiS_S_,"a",@progbits
	.sectionflags	@""
	.align	4
.nv.constant0._Z21matrix_multiplicationPiS_S_:
	.zero		920


//--------------------- SYMBOLS --------------------------

	.type		.nv.reservedSmem.offset0,@object
	.size		.nv.reservedSmem.offset0,0x4
	.type		.nv.reservedSmem.cap,@object
	.size		.nv.reservedSmem.cap,0x4
